//
// Generated by NVIDIA NVVM Compiler
//
// Compiler Build ID: CL-36424714
// Cuda compilation tools, release 13.0, V13.0.88
// Based on NVVM 20.0.0
//

.version 9.0
.target sm_100
.address_size 64

	// .globl	_Z15write_and_fencePii

.visible .entry _Z15write_and_fencePii(
	.param .u64 .ptr .align 1 _Z15write_and_fencePii_param_0,
	.param .u32 _Z15write_and_fencePii_param_1
)
{
	.reg .pred 	%p<2>;
	.reg .b32 	%r<6>;
	.reg .b64 	%rd<5>;

	ld.param.u64 	%rd1, [_Z15write_and_fencePii_param_0];
	ld.param.u32 	%r2, [_Z15write_and_fencePii_param_1];
	mov.u32 	%r3, %ctaid.x;
	mov.u32 	%r4, %ntid.x;
	mov.u32 	%r5, %tid.x;
	mad.lo.s32 	%r1, %r3, %r4, %r5;
	setp.ge.s32 	%p1, %r1, %r2;
	@%p1 bra 	$L__BB0_2;
	cvta.to.global.u64 	%rd2, %rd1;
	mul.wide.s32 	%rd3, %r1, 4;
	add.s64 	%rd4, %rd2, %rd3;
	st.global.u32 	[%rd4], %r1;
	membar.gl;
$L__BB0_2:
	ret;

}


// ===== COMPILED SASS (sm_100) =====

	.target	sm_100

	.elftype	@"ET_EXEC"


//--------------------- .note.nv.tkinfo           --------------------------
	.section	.note.nv.tkinfo,"",@"SHT_NOTE"
	.sectionflags	@"SHF_NOTE_NV_TKINFO"
	.tkinfo
        /*0018*/ 	.word	0x00000002
        /*0030*/ 	.string	""
        /*0030*/ 	.string	"ptxas"
        /*0030*/ 	.string	"Cuda compilation tools, release 13.0, V13.0.88"
        /*0030*/ 	.string	"Build cuda_13.0.r13.0/compiler.36424714_0"
        /*0030*/ 	.string	"-arch sm_100 -m 64 "



//--------------------- .note.nv.cuinfo           --------------------------
	.section	.note.nv.cuinfo,"",@"SHT_NOTE"
	.sectionflags	@"SHF_NOTE_NV_CUINFO"
        /*0018*/ 	.short	0x0002
        /*001a*/ 	.short	0x0064
        /*001c*/ 	.short	0x0082
	.zero		2


//--------------------- .nv.info                  --------------------------
	.section	.nv.info,"",@"SHT_CUDA_INFO"
	.align	4


	//----- nvinfo : EIATTR_REGCOUNT
	.align		4
        /*0000*/ 	.byte	0x04, 0x2f
        /*0002*/ 	.short	(.L_1 - .L_0)
	.align		4
.L_0:
        /*0004*/ 	.word	index@(_Z15write_and_fencePii)
        /*0008*/ 	.word	0x00000008


	//----- nvinfo : EIATTR_FRAME_SIZE
	.align		4
.L_1:
        /*000c*/ 	.byte	0x04, 0x11
        /*000e*/ 	.short	(.L_3 - .L_2)
	.align		4
.L_2:
        /*0010*/ 	.word	index@(_Z15write_and_fencePii)
        /*0014*/ 	.word	0x00000000


	//----- nvinfo : EIATTR_MIN_STACK_SIZE
	.align		4
.L_3:
        /*0018*/ 	.byte	0x04, 0x12
        /*001a*/ 	.short	(.L_5 - .L_4)
	.align		4
.L_4:
        /*001c*/ 	.word	index@(_Z15write_and_fencePii)
        /*0020*/ 	.word	0x00000000
.L_5:


//--------------------- .nv.compat                --------------------------
	.section	.nv.compat,"",@"SHT_CUDA_COMPAT_INFO"
	.align	4
        /*0000*/ 	.byte	0x02, 0x09, 0x00, 0x00, 0x02, 0x02, 0x01, 0x00, 0x02, 0x05, 0x05, 0x00, 0x03, 0x07, 0x01, 0x01
        /*0010*/ 	.byte	0x02, 0x03, 0x00, 0x00, 0x02, 0x06, 0x01, 0x00, 0x04, 0x0b, 0x08, 0x00, 0x09, 0x00, 0x00, 0x00
        /*0020*/ 	.byte	0x00, 0x00, 0x00, 0x00


//--------------------- .nv.info._Z15write_and_fencePii --------------------------
	.section	.nv.info._Z15write_and_fencePii,"",@"SHT_CUDA_INFO"
	.sectionflags	@""
	.align	4


	//----- nvinfo : EIATTR_CUDA_API_VERSION
	.align		4
        /*0000*/ 	.byte	0x04, 0x37
        /*0002*/ 	.short	(.L_7 - .L_6)
.L_6:
        /*0004*/ 	.word	0x00000082


	//----- nvinfo : EIATTR_KPARAM_INFO
	.align		4
.L_7:
        /*0008*/ 	.byte	0x04, 0x17
        /*000a*/ 	.short	(.L_9 - .L_8)
.L_8:
        /*000c*/ 	.word	0x00000000
        /*0010*/ 	.short	0x0001
        /*0012*/ 	.short	0x0008
        /*0014*/ 	.byte	0x00, 0xf0, 0x11, 0x00


	//----- nvinfo : EIATTR_KPARAM_INFO
	.align		4
.L_9:
        /*0018*/ 	.byte	0x04, 0x17
        /*001a*/ 	.short	(.L_11 - .L_10)
.L_10:
        /*001c*/ 	.word	0x00000000
        /*0020*/ 	.short	0x0000
        /*0022*/ 	.short	0x0000
        /*0024*/ 	.byte	0x00, 0xf5, 0x21, 0x00


	//----- nvinfo : EIATTR_SPARSE_MMA_MASK
	.align		4
.L_11:
        /*0028*/ 	.byte	0x03, 0x50
        /*002a*/ 	.short	0x0000


	//----- nvinfo : EIATTR_MAXREG_COUNT
	.align		4
        /*002c*/ 	.byte	0x03, 0x1b
        /*002e*/ 	.short	0x00ff


	//----- nvinfo : EIATTR_MERCURY_ISA_VERSION
	.align		4
        /*0030*/ 	.byte	0x03, 0x5f
        /*0032*/ 	.short	0x0101


	//----- nvinfo : EIATTR_VRC_CTA_INIT_COUNT
	.align		4
        /*0034*/ 	.byte	0x02, 0x4a
	.zero		1
	.zero		1


	//----- nvinfo : EIATTR_EXIT_INSTR_OFFSETS
	.align		4
        /*0038*/ 	.byte	0x04, 0x1c
        /*003a*/ 	.short	(.L_13 - .L_12)


	//   ....[0]....
.L_12:
        /*003c*/ 	.word	0x00000070


	//   ....[1]....
        /*0040*/ 	.word	0x00000100


	//----- nvinfo : EIATTR_CBANK_PARAM_SIZE
	.align		4
.L_13:
        /*0044*/ 	.byte	0x03, 0x19
        /*0046*/ 	.short	0x000c


	//----- nvinfo : EIATTR_PARAM_CBANK
	.align		4
        /*0048*/ 	.byte	0x04, 0x0a
        /*004a*/ 	.short	(.L_15 - .L_14)
	.align		4
.L_14:
        /*004c*/ 	.word	index@(.nv.constant0._Z15write_and_fencePii)
        /*0050*/ 	.short	0x0380
        /*0052*/ 	.short	0x000c


	//----- nvinfo : EIATTR_SW_WAR
	.align		4
.L_15:
        /*0054*/ 	.byte	0x04, 0x36
        /*0056*/ 	.short	(.L_17 - .L_16)
.L_16:
        /*0058*/ 	.word	0x00000008
.L_17:


//--------------------- .nv.callgraph             --------------------------
	.section	.nv.callgraph,"",@"SHT_CUDA_CALLGRAPH"
	.align	4
	.sectionentsize	8
	.align		4
        /*0000*/ 	.word	0x00000000
	.align		4
        /*0004*/ 	.word	0xffffffff
	.align		4
        /*0008*/ 	.word	0x00000000
	.align		4
        /*000c*/ 	.word	0xfffffffe
	.align		4
        /*0010*/ 	.word	0x00000000
	.align		4
        /*0014*/ 	.word	0xfffffffd
	.align		4
        /*0018*/ 	.word	0x00000000
	.align		4
        /*001c*/ 	.word	0xfffffffc


//--------------------- .text._Z15write_and_fencePii --------------------------
	.section	.text._Z15write_and_fencePii,"ax",@progbits
	.align	128
        .global         _Z15write_and_fencePii
        .type           _Z15write_and_fencePii,@function
        .size           _Z15write_and_fencePii,(.L_x_1 - _Z15write_and_fencePii)
        .other          _Z15write_and_fencePii,@"STO_CUDA_ENTRY STV_DEFAULT"
_Z15write_and_fencePii:
.text._Z15write_and_fencePii:
[----:B------:R-:W-:Y:S01]  /*0000*/  LDC R1, c[0x0][0x37c] ;  /* 0x0000df00ff017b82 */ /* 0x000fe20000000800 */
[----:B------:R-:W0:Y:S07]  /*0010*/  S2R R0, SR_TID.X ;  /* 0x0000000000007919 */ /* 0x000e2e0000002100 */
[----:B------:R-:W0:Y:S01]  /*0020*/  S2UR UR4, SR_CTAID.X ;  /* 0x00000000000479c3 */ /* 0x000e220000002500 */
[----:B------:R-:W1:Y:S07]  /*0030*/  LDCU UR5, c[0x0][0x388] ;  /* 0x00007100ff0577ac */ /* 0x000e6e0008000800 */
[----:B------:R-:W0:Y:S02]  /*0040*/  LDC R5, c[0x0][0x360] ;  /* 0x0000d800ff057b82 */ /* 0x000e240000000800 */
[----:B0-----:R-:W-:-:S05]  /*0050*/  IMAD R5, R5, UR4, R0 ;  /* 0x0000000405057c24 */ /* 0x001fca000f8e0200 */
[----:B-1----:R-:W-:-:S13]  /*0060*/  ISETP.GE.AND P0, PT, R5, UR5, PT ;  /* 0x0000000505007c0c */ /* 0x002fda000bf06270 */
[----:B------:R-:W-:Y:S05]  /*0070*/  @P0 EXIT ;  /* 0x000000000000094d */ /* 0x000fea0003800000 */
[----:B------:R-:W0:Y:S01]  /*0080*/  LDC.64 R2, c[0x0][0x380] ;  /* 0x0000e000ff027b82 */ /* 0x000e220000000a00 */
[----:B------:R-:W1:Y:S01]  /*0090*/  LDCU.64 UR4, c[0x0][0x358] ;  /* 0x00006b00ff0477ac */ /* 0x000e620008000a00 */
[----:B0-----:R-:W-:-:S05]  /*00a0*/  IMAD.WIDE R2, R5, 0x4, R2 ;  /* 0x0000000405027825 */ /* 0x001fca00078e0202 */
[----:B-1----:R-:W-:Y:S01]  /*00b0*/  STG.E desc[UR4][R2.64], R5 ;  /* 0x0000000502007986 */ /* 0x002fe2000c101904 */
[----:B------:R-:W-:Y:S06]  /*00c0*/  MEMBAR.SC.GPU ;  /* 0x0000000000007992 */ /* 0x000fec0000002000 */
[----:B------:R-:W-:-:S00]  /*00d0*/  ERRBAR ;  /* 0x00000000000079ab */ /* 0x000fc00000000000 */
[----:B------:R-:W-:Y:S06]  /*00e0*/  CGAERRBAR ;  /* 0x00000000000075ab */ /* 0x000fec0000000000 */
[----:B------:R-:W-:Y:S01]  /*00f0*/  CCTL.IVALL ;  /* 0x00000000ff00798f */ /* 0x000fe20002000000 */
[----:B------:R-:W-:Y:S05]  /*0100*/  EXIT ;  /* 0x000000000000794d */ /* 0x000fea0003800000 */
.L_x_0:
[----:B------:R-:W-:-:S00]  /*0110*/  BRA `(.L_x_0) ;  /* 0xfffffffc00fc7947 */ /* 0x000fc0000383ffff */
[----:B------:R-:W-:-:S00]  /*0120*/  NOP ;  /* 0x0000000000007918 */ /* 0x000fc00000000000 */
        /* <DEDUP_REMOVED lines=13> */
.L_x_1:


//--------------------- .nv.shared.reserved.0     --------------------------
	.section	.nv.shared.reserved.0,"aw",@nobits
	.weak		__nv_reservedSMEM_offset_0_alias
	.size		__nv_reservedSMEM_offset_0_alias, 0, 64
	.other		__nv_reservedSMEM_offset_0_alias,@"STO_CUDA_RESERVED_SHARED STV_DEFAULT"
__nv_reservedSMEM_offset_0_alias:
	.zero		0
	.zero		64


//--------------------- .nv.constant0._Z15write_and_fencePii --------------------------
	.section	.nv.constant0._Z15write_and_fencePii,"a",@progbits
	.sectionflags	@""
	.align	4
.nv.constant0._Z15write_and_fencePii:
	.zero		908


//--------------------- SYMBOLS --------------------------

	.type		.nv.reservedSmem.offset0,@object
	.size		.nv.reservedSmem.offset0,0x4
